//
// Generated by NVIDIA NVVM Compiler
//
// Compiler Build ID: CL-36424714
// Cuda compilation tools, release 13.0, V13.0.88
// Based on NVVM 20.0.0
//

.version 9.0
.target sm_100
.address_size 64

	// .globl	_Z16multiplyMatrixesPiS_S_

.visible .entry _Z16multiplyMatrixesPiS_S_(
	.param .u64 .ptr .align 1 _Z16multiplyMatrixesPiS_S__param_0,
	.param .u64 .ptr .align 1 _Z16multiplyMatrixesPiS_S__param_1,
	.param .u64 .ptr .align 1 _Z16multiplyMatrixesPiS_S__param_2
)
{
	.reg .pred 	%p<2>;
	.reg .b32 	%r<19>;
	.reg .b64 	%rd<13>;

	ld.param.u64 	%rd1, [_Z16multiplyMatrixesPiS_S__param_0];
	ld.param.u64 	%rd2, [_Z16multiplyMatrixesPiS_S__param_1];
	ld.param.u64 	%rd3, [_Z16multiplyMatrixesPiS_S__param_2];
	mov.u32 	%r3, %tid.x;
	mov.u32 	%r4, %ctaid.x;
	mov.u32 	%r5, %ntid.x;
	mad.lo.s32 	%r1, %r4, %r5, %r3;
	mov.u32 	%r6, %tid.y;
	mov.u32 	%r7, %ctaid.y;
	mov.u32 	%r8, %ntid.y;
	mad.lo.s32 	%r9, %r7, %r8, %r6;
	max.u32 	%r10, %r1, %r9;
	setp.gt.u32 	%p1, %r10, 1;
	@%p1 bra 	$L__BB0_2;
	cvta.to.global.u64 	%rd4, %rd3;
	cvta.to.global.u64 	%rd5, %rd1;
	cvta.to.global.u64 	%rd6, %rd2;
	shl.b32 	%r11, %r1, 1;
	mul.wide.u32 	%rd7, %r11, 4;
	add.s64 	%rd8, %rd5, %rd7;
	ld.global.u32 	%r12, [%rd8];
	mul.wide.u32 	%rd9, %r9, 4;
	add.s64 	%rd10, %rd6, %rd9;
	ld.global.u32 	%r13, [%rd10];
	mul.lo.s32 	%r14, %r13, %r12;
	ld.global.u32 	%r15, [%rd8+4];
	ld.global.u32 	%r16, [%rd10+8];
	mad.lo.s32 	%r17, %r16, %r15, %r14;
	add.s32 	%r18, %r11, %r9;
	mul.wide.u32 	%rd11, %r18, 4;
	add.s64 	%rd12, %rd4, %rd11;
	st.global.u32 	[%rd12], %r17;
$L__BB0_2:
	ret;

}


// ===== COMPILED SASS (sm_100) =====

	.target	sm_100

	.elftype	@"ET_EXEC"


//--------------------- .note.nv.tkinfo           --------------------------
	.section	.note.nv.tkinfo,"",@"SHT_NOTE"
	.sectionflags	@"SHF_NOTE_NV_TKINFO"
	.tkinfo
        /*0018*/ 	.word	0x00000002
        /*0030*/ 	.string	""
        /*0030*/ 	.string	"ptxas"
        /*0030*/ 	.string	"Cuda compilation tools, release 13.0, V13.0.88"
        /*0030*/ 	.string	"Build cuda_13.0.r13.0/compiler.36424714_0"
        /*0030*/ 	.string	"-arch sm_100 -m 64 "



//--------------------- .note.nv.cuinfo           --------------------------
	.section	.note.nv.cuinfo,"",@"SHT_NOTE"
	.sectionflags	@"SHF_NOTE_NV_CUINFO"
        /*0018*/ 	.short	0x0002
        /*001a*/ 	.short	0x0064
        /*001c*/ 	.short	0x0082
	.zero		2


//--------------------- .nv.info                  --------------------------
	.section	.nv.info,"",@"SHT_CUDA_INFO"
	.align	4


	//----- nvinfo : EIATTR_REGCOUNT
	.align		4
        /*0000*/ 	.byte	0x04, 0x2f
        /*0002*/ 	.short	(.L_1 - .L_0)
	.align		4
.L_0:
        /*0004*/ 	.word	index@(_Z16multiplyMatrixesPiS_S_)
        /*0008*/ 	.word	0x00000010


	//----- nvinfo : EIATTR_FRAME_SIZE
	.align		4
.L_1:
        /*000c*/ 	.byte	0x04, 0x11
        /*000e*/ 	.short	(.L_3 - .L_2)
	.align		4
.L_2:
        /*0010*/ 	.word	index@(_Z16multiplyMatrixesPiS_S_)
        /*0014*/ 	.word	0x00000000


	//----- nvinfo : EIATTR_MIN_STACK_SIZE
	.align		4
.L_3:
        /*0018*/ 	.byte	0x04, 0x12
        /*001a*/ 	.short	(.L_5 - .L_4)
	.align		4
.L_4:
        /*001c*/ 	.word	index@(_Z16multiplyMatrixesPiS_S_)
        /*0020*/ 	.word	0x00000000
.L_5:


//--------------------- .nv.compat                --------------------------
	.section	.nv.compat,"",@"SHT_CUDA_COMPAT_INFO"
	.align	4
        /*0000*/ 	.byte	0x02, 0x09, 0x00, 0x00, 0x02, 0x02, 0x01, 0x00, 0x02, 0x05, 0x05, 0x00, 0x03, 0x07, 0x01, 0x01
        /*0010*/ 	.byte	0x02, 0x03, 0x00, 0x00, 0x02, 0x06, 0x01, 0x00, 0x04, 0x0b, 0x08, 0x00, 0x09, 0x00, 0x00, 0x00
        /*0020*/ 	.byte	0x00, 0x00, 0x00, 0x00


//--------------------- .nv.info._Z16multiplyMatrixesPiS_S_ --------------------------
	.section	.nv.info._Z16multiplyMatrixesPiS_S_,"",@"SHT_CUDA_INFO"
	.sectionflags	@""
	.align	4


	//----- nvinfo : EIATTR_CUDA_API_VERSION
	.align		4
        /*0000*/ 	.byte	0x04, 0x37
        /*0002*/ 	.short	(.L_7 - .L_6)
.L_6:
        /*0004*/ 	.word	0x00000082


	//----- nvinfo : EIATTR_KPARAM_INFO
	.align		4
.L_7:
        /*0008*/ 	.byte	0x04, 0x17
        /*000a*/ 	.short	(.L_9 - .L_8)
.L_8:
        /*000c*/ 	.word	0x00000000
        /*0010*/ 	.short	0x0002
        /*0012*/ 	.short	0x0010
        /*0014*/ 	.byte	0x00, 0xf5, 0x21, 0x00


	//----- nvinfo : EIATTR_KPARAM_INFO
	.align		4
.L_9:
        /*0018*/ 	.byte	0x04, 0x17
        /*001a*/ 	.short	(.L_11 - .L_10)
.L_10:
        /*001c*/ 	.word	0x00000000
        /*0020*/ 	.short	0x0001
        /*0022*/ 	.short	0x0008
        /*0024*/ 	.byte	0x00, 0xf5, 0x21, 0x00


	//----- nvinfo : EIATTR_KPARAM_INFO
	.align		4
.L_11:
        /*0028*/ 	.byte	0x04, 0x17
        /*002a*/ 	.short	(.L_13 - .L_12)
.L_12:
        /*002c*/ 	.word	0x00000000
        /*0030*/ 	.short	0x0000
        /*0032*/ 	.short	0x0000
        /*0034*/ 	.byte	0x00, 0xf5, 0x21, 0x00


	//----- nvinfo : EIATTR_SPARSE_MMA_MASK
	.align		4
.L_13:
        /*0038*/ 	.byte	0x03, 0x50
        /*003a*/ 	.short	0x0000


	//----- nvinfo : EIATTR_MAXREG_COUNT
	.align		4
        /*003c*/ 	.byte	0x03, 0x1b
        /*003e*/ 	.short	0x00ff


	//----- nvinfo : EIATTR_MERCURY_ISA_VERSION
	.align		4
        /*0040*/ 	.byte	0x03, 0x5f
        /*0042*/ 	.short	0x0101


	//----- nvinfo : EIATTR_VRC_CTA_INIT_COUNT
	.align		4
        /*0044*/ 	.byte	0x02, 0x4a
	.zero		1
	.zero		1


	//----- nvinfo : EIATTR_EXIT_INSTR_OFFSETS
	.align		4
        /*0048*/ 	.byte	0x04, 0x1c
        /*004a*/ 	.short	(.L_15 - .L_14)


	//   ....[0]....
.L_14:
        /*004c*/ 	.word	0x000000b0


	//   ....[1]....
        /*0050*/ 	.word	0x000001c0


	//----- nvinfo : EIATTR_CBANK_PARAM_SIZE
	.align		4
.L_15:
        /*0054*/ 	.byte	0x03, 0x19
        /*0056*/ 	.short	0x0018


	//----- nvinfo : EIATTR_PARAM_CBANK
	.align		4
        /*0058*/ 	.byte	0x04, 0x0a
        /*005a*/ 	.short	(.L_17 - .L_16)
	.align		4
.L_16:
        /*005c*/ 	.word	index@(.nv.constant0._Z16multiplyMatrixesPiS_S_)
        /*0060*/ 	.short	0x0380
        /*0062*/ 	.short	0x0018


	//----- nvinfo : EIATTR_SW_WAR
	.align		4
.L_17:
        /*0064*/ 	.byte	0x04, 0x36
        /*0066*/ 	.short	(.L_19 - .L_18)
.L_18:
        /*0068*/ 	.word	0x00000008
.L_19:


//--------------------- .nv.callgraph             --------------------------
	.section	.nv.callgraph,"",@"SHT_CUDA_CALLGRAPH"
	.align	4
	.sectionentsize	8
	.align		4
        /*0000*/ 	.word	0x00000000
	.align		4
        /*0004*/ 	.word	0xffffffff
	.align		4
        /*0008*/ 	.word	0x00000000
	.align		4
        /*000c*/ 	.word	0xfffffffe
	.align		4
        /*0010*/ 	.word	0x00000000
	.align		4
        /*0014*/ 	.word	0xfffffffd
	.align		4
        /*0018*/ 	.word	0x00000000
	.align		4
        /*001c*/ 	.word	0xfffffffc


//--------------------- .text._Z16multiplyMatrixesPiS_S_ --------------------------
	.section	.text._Z16multiplyMatrixesPiS_S_,"ax",@progbits
	.align	128
        .global         _Z16multiplyMatrixesPiS_S_
        .type           _Z16multiplyMatrixesPiS_S_,@function
        .size           _Z16multiplyMatrixesPiS_S_,(.L_x_1 - _Z16multiplyMatrixesPiS_S_)
        .other          _Z16multiplyMatrixesPiS_S_,@"STO_CUDA_ENTRY STV_DEFAULT"
_Z16multiplyMatrixesPiS_S_:
.text._Z16multiplyMatrixesPiS_S_:
[----:B------:R-:W-:Y:S01]  /*0000*/  LDC R1, c[0x0][0x37c] ;  /* 0x0000df00ff017b82 */ /* 0x000fe20000000800 */
[----:B------:R-:W0:Y:S07]  /*0010*/  S2R R0, SR_TID.X ;  /* 0x0000000000007919 */ /* 0x000e2e0000002100 */
[----:B------:R-:W0:Y:S01]  /*0020*/  LDC R3, c[0x0][0x360] ;  /* 0x0000d800ff037b82 */ /* 0x000e220000000800 */
[----:B------:R-:W1:Y:S07]  /*0030*/  S2R R9, SR_TID.Y ;  /* 0x0000000000097919 */ /* 0x000e6e0000002200 */
[----:B------:R-:W0:Y:S08]  /*0040*/  S2UR UR4, SR_CTAID.X ;  /* 0x00000000000479c3 */ /* 0x000e300000002500 */
[----:B------:R-:W1:Y:S08]  /*0050*/  S2UR UR5, SR_CTAID.Y ;  /* 0x00000000000579c3 */ /* 0x000e700000002600 */
[----:B------:R-:W1:Y:S01]  /*0060*/  LDC R2, c[0x0][0x364] ;  /* 0x0000d900ff027b82 */ /* 0x000e620000000800 */
[----:B0-----:R-:W-:-:S02]  /*0070*/  IMAD R0, R3, UR4, R0 ;  /* 0x0000000403007c24 */ /* 0x001fc4000f8e0200 */
[----:B-1----:R-:W-:-:S05]  /*0080*/  IMAD R9, R2, UR5, R9 ;  /* 0x0000000502097c24 */ /* 0x002fca000f8e0209 */
[----:B------:R-:W-:-:S04]  /*0090*/  VIMNMX.U32 R2, PT, PT, R0, R9, !PT ;  /* 0x0000000900027248 */ /* 0x000fc80007fe0000 */
[----:B------:R-:W-:-:S13]  /*00a0*/  ISETP.GT.U32.AND P0, PT, R2, 0x1, PT ;  /* 0x000000010200780c */ /* 0x000fda0003f04070 */
[----:B------:R-:W-:Y:S05]  /*00b0*/  @P0 EXIT ;  /* 0x000000000000094d */ /* 0x000fea0003800000 */
[----:B------:R-:W0:Y:S01]  /*00c0*/  LDC.64 R2, c[0x0][0x380] ;  /* 0x0000e000ff027b82 */ /* 0x000e220000000a00 */
[----:B------:R-:W1:Y:S01]  /*00d0*/  LDCU.64 UR4, c[0x0][0x358] ;  /* 0x00006b00ff0477ac */ /* 0x000e620008000a00 */
[----:B------:R-:W-:-:S06]  /*00e0*/  SHF.L.U32 R0, R0, 0x1, RZ ;  /* 0x0000000100007819 */ /* 0x000fcc00000006ff */
[----:B------:R-:W2:Y:S08]  /*00f0*/  LDC.64 R4, c[0x0][0x388] ;  /* 0x0000e200ff047b82 */ /* 0x000eb00000000a00 */
[----:B------:R-:W3:Y:S01]  /*0100*/  LDC.64 R6, c[0x0][0x390] ;  /* 0x0000e400ff067b82 */ /* 0x000ee20000000a00 */
[----:B0-----:R-:W-:-:S05]  /*0110*/  IMAD.WIDE.U32 R2, R0, 0x4, R2 ;  /* 0x0000000400027825 */ /* 0x001fca00078e0002 */
[----:B-1----:R-:W4:Y:S01]  /*0120*/  LDG.E R8, desc[UR4][R2.64] ;  /* 0x0000000402087981 */ /* 0x002f22000c1e1900 */
[----:B--2---:R-:W-:-:S03]  /*0130*/  IMAD.WIDE.U32 R4, R9, 0x4, R4 ;  /* 0x0000000409047825 */ /* 0x004fc600078e0004 */
[----:B------:R-:W2:Y:S04]  /*0140*/  LDG.E R13, desc[UR4][R2.64+0x4] ;  /* 0x00000404020d7981 */ /* 0x000ea8000c1e1900 */
[----:B------:R-:W4:Y:S04]  /*0150*/  LDG.E R11, desc[UR4][R4.64] ;  /* 0x00000004040b7981 */ /* 0x000f28000c1e1900 */
[----:B------:R-:W2:Y:S01]  /*0160*/  LDG.E R10, desc[UR4][R4.64+0x8] ;  /* 0x00000804040a7981 */ /* 0x000ea2000c1e1900 */
[----:B------:R-:W-:-:S05]  /*0170*/  IADD3 R9, PT, PT, R9, R0, RZ ;  /* 0x0000000009097210 */ /* 0x000fca0007ffe0ff */
[----:B---3--:R-:W-:-:S04]  /*0180*/  IMAD.WIDE.U32 R6, R9, 0x4, R6 ;  /* 0x0000000409067825 */ /* 0x008fc800078e0006 */
[----:B----4-:R-:W-:-:S04]  /*0190*/  IMAD R8, R8, R11, RZ ;  /* 0x0000000b08087224 */ /* 0x010fc800078e02ff */
[----:B--2---:R-:W-:-:S05]  /*01a0*/  IMAD R13, R13, R10, R8 ;  /* 0x0000000a0d0d7224 */ /* 0x004fca00078e0208 */
[----:B------:R-:W-:Y:S01]  /*01b0*/  STG.E desc[UR4][R6.64], R13 ;  /* 0x0000000d06007986 */ /* 0x000fe2000c101904 */
[----:B------:R-:W-:Y:S05]  /*01c0*/  EXIT ;  /* 0x000000000000794d */ /* 0x000fea0003800000 */
.L_x_0:
[----:B------:R-:W-:-:S00]  /*01d0*/  BRA `(.L_x_0) ;  /* 0xfffffffc00fc7947 */ /* 0x000fc0000383ffff */
[----:B------:R-:W-:-:S00]  /*01e0*/  NOP ;  /* 0x0000000000007918 */ /* 0x000fc00000000000 */
        /* <DEDUP_REMOVED lines=9> */
.L_x_1:


//--------------------- .nv.shared.reserved.0     --------------------------
	.section	.nv.shared.reserved.0,"aw",@nobits
	.weak		__nv_reservedSMEM_offset_0_alias
	.size		__nv_reservedSMEM_offset_0_alias, 0, 64
	.other		__nv_reservedSMEM_offset_0_alias,@"STO_CUDA_RESERVED_SHARED STV_DEFAULT"
__nv_reservedSMEM_offset_0_alias:
	.zero		0
	.zero		64


//--------------------- .nv.constant0._Z16multiplyMatrixesPiS_S_ --------------------------
	.section	.nv.constant0._Z16multiplyMatrixesPiS_S_,"a",@progbits
	.sectionflags	@""
	.align	4
.nv.constant0._Z16multiplyMatrixesPiS_S_:
	.zero		920


//--------------------- SYMBOLS --------------------------

	.type		.nv.reservedSmem.offset0,@object
	.size		.nv.reservedSmem.offset0,0x4
